	.headerflags	@"EF_CUDA_TEXMODE_UNIFIED EF_CUDA_64BIT_ADDRESS EF_CUDA_ACCELERATORS EF_CUDA_SM90 EF_CUDA_VIRTUAL_SM(EF_CUDA_SM90)"
	.elftype	@"ET_EXEC"


//--------------------- .nv.info                  --------------------------
	.section	.nv.info,"",@"SHT_CUDA_INFO"
	.align	4


	//----- nvinfo : EIATTR_REGCOUNT
	.align		4
        /*0000*/ 	.byte	0x04, 0x2f
        /*0002*/ 	.short	(.L_1 - .L_0)
	.align		4
.L_0:
        /*0004*/ 	.word	index@(triton_per_fused_abs_div_max_mean_mul_sub_0)
        /*0008*/ 	.word	0x00000013


	//----- nvinfo : EIATTR_MIN_STACK_SIZE
	.align		4
.L_1:
        /*000c*/ 	.byte	0x04, 0x12
        /*000e*/ 	.short	(.L_3 - .L_2)
	.align		4
.L_2:
        /*0010*/ 	.word	index@(triton_per_fused_abs_div_max_mean_mul_sub_0)
        /*0014*/ 	.word	0x00000000


	//----- nvinfo : EIATTR_FRAME_SIZE
	.align		4
.L_3:
        /*0018*/ 	.byte	0x04, 0x11
        /*001a*/ 	.short	(.L_5 - .L_4)
	.align		4
.L_4:
        /*001c*/ 	.word	index@(triton_per_fused_abs_div_max_mean_mul_sub_0)
        /*0020*/ 	.word	0x00000000


	//----- nvinfo : EIATTR_MIN_STACK_SIZE
	.align		4
.L_5:
        /*0024*/ 	.byte	0x04, 0x12
        /*0026*/ 	.short	(.L_7 - .L_6)
	.align		4
.L_6:
        /*0028*/ 	.word	index@(triton_per_fused_abs_div_max_mean_mul_sub_0)
        /*002c*/ 	.word	0x00000000
.L_7:


//--------------------- .nv.info.triton_per_fused_abs_div_max_mean_mul_sub_0 --------------------------
	.section	.nv.info.triton_per_fused_abs_div_max_mean_mul_sub_0,"",@"SHT_CUDA_INFO"
	.sectionflags	@""
	.align	4


	//----- nvinfo : EIATTR_CUDA_API_VERSION
	.align		4
        /*0000*/ 	.byte	0x04, 0x37
        /*0002*/ 	.short	(.L_9 - .L_8)
.L_8:
        /*0004*/ 	.word	0x0000007c


	//----- nvinfo : EIATTR_KPARAM_INFO
	.align		4
.L_9:
        /*0008*/ 	.byte	0x04, 0x17
        /*000a*/ 	.short	(.L_11 - .L_10)
.L_10:
        /*000c*/ 	.word	0x00000000
        /*0010*/ 	.short	0x0003
        /*0012*/ 	.short	0x0018
        /*0014*/ 	.byte	0x00, 0xf0, 0x11, 0x00


	//----- nvinfo : EIATTR_KPARAM_INFO
	.align		4
.L_11:
        /*0018*/ 	.byte	0x04, 0x17
        /*001a*/ 	.short	(.L_13 - .L_12)
.L_12:
        /*001c*/ 	.word	0x00000000
        /*0020*/ 	.short	0x0002
        /*0022*/ 	.short	0x0010
        /*0024*/ 	.byte	0x00, 0xf4, 0x21, 0x00


	//----- nvinfo : EIATTR_KPARAM_INFO
	.align		4
.L_13:
        /*0028*/ 	.byte	0x04, 0x17
        /*002a*/ 	.short	(.L_15 - .L_14)
.L_14:
        /*002c*/ 	.word	0x00000000
        /*0030*/ 	.short	0x0001
        /*0032*/ 	.short	0x0008
        /*0034*/ 	.byte	0x00, 0xf4, 0x21, 0x00


	//----- nvinfo : EIATTR_KPARAM_INFO
	.align		4
.L_15:
        /*0038*/ 	.byte	0x04, 0x17
        /*003a*/ 	.short	(.L_17 - .L_16)
.L_16:
        /*003c*/ 	.word	0x00000000
        /*0040*/ 	.short	0x0000
        /*0042*/ 	.short	0x0000
        /*0044*/ 	.byte	0x00, 0xf4, 0x21, 0x00


	//----- nvinfo : EIATTR_SPARSE_MMA_MASK
	.align		4
.L_17:
        /*0048*/ 	.byte	0x03, 0x50
        /*004a*/ 	.short	0x0000


	//----- nvinfo : EIATTR_MAXREG_COUNT
	.align		4
        /*004c*/ 	.byte	0x03, 0x1b
        /*004e*/ 	.short	0x00ff


	//----- nvinfo : EIATTR_COOP_GROUP_MASK_REGIDS
	.align		4
        /*0050*/ 	.byte	0x04, 0x29
        /*0052*/ 	.short	(.L_19 - .L_18)


	//   ....[0]....
.L_18:
        /*0054*/ 	.word	0xffffffff


	//   ....[1]....
        /*0058*/ 	.word	0xffffffff


	//   ....[2]....
        /*005c*/ 	.word	0xffffffff


	//   ....[3]....
        /*0060*/ 	.word	0xffffffff


	//   ....[4]....
        /*0064*/ 	.word	0xffffffff


	//   ....[5]....
        /*0068*/ 	.word	0xffffffff


	//   ....[6]....
        /*006c*/ 	.word	0xffffffff


	//   ....[7]....
        /*0070*/ 	.word	0xffffffff


	//   ....[8]....
        /*0074*/ 	.word	0xffffffff


	//   ....[9]....
        /*0078*/ 	.word	0xffffffff


	//   ....[10]....
        /*007c*/ 	.word	0xffffffff


	//   ....[11]....
        /*0080*/ 	.word	0xffffffff


	//----- nvinfo : EIATTR_COOP_GROUP_INSTR_OFFSETS
	.align		4
.L_19:
        /*0084*/ 	.byte	0x04, 0x28
        /*0086*/ 	.short	(.L_21 - .L_20)


	//   ....[0]....
.L_20:
        /*0088*/ 	.word	0x00000210


	//   ....[1]....
        /*008c*/ 	.word	0x00000250


	//   ....[2]....
        /*0090*/ 	.word	0x00000290


	//   ....[3]....
        /*0094*/ 	.word	0x000002d0


	//   ....[4]....
        /*0098*/ 	.word	0x00000320


	//   ....[5]....
        /*009c*/ 	.word	0x000003c0


	//   ....[6]....
        /*00a0*/ 	.word	0x000005d0


	//   ....[7]....
        /*00a4*/ 	.word	0x000005f0


	//   ....[8]....
        /*00a8*/ 	.word	0x00000610


	//   ....[9]....
        /*00ac*/ 	.word	0x00000630


	//   ....[10]....
        /*00b0*/ 	.word	0x00000650


	//   ....[11]....
        /*00b4*/ 	.word	0x000006a0


	//----- nvinfo : EIATTR_EXIT_INSTR_OFFSETS
	.align		4
.L_21:
        /*00b8*/ 	.byte	0x04, 0x1c
        /*00ba*/ 	.short	(.L_23 - .L_22)


	//   ....[0]....
.L_22:
        /*00bc*/ 	.word	0x00000710


	//   ....[1]....
        /*00c0*/ 	.word	0x00000760


	//----- nvinfo : EIATTR_REQNTID
	.align		4
.L_23:
        /*00c4*/ 	.byte	0x04, 0x10
        /*00c6*/ 	.short	(.L_25 - .L_24)
.L_24:
        /*00c8*/ 	.word	0x00000040
        /*00cc*/ 	.word	0x00000001
        /*00d0*/ 	.word	0x00000001


	//----- nvinfo : EIATTR_CBANK_PARAM_SIZE
	.align		4
.L_25:
        /*00d4*/ 	.byte	0x03, 0x19
        /*00d6*/ 	.short	0x001c


	//----- nvinfo : EIATTR_PARAM_CBANK
	.align		4
        /*00d8*/ 	.byte	0x04, 0x0a
        /*00da*/ 	.short	(.L_27 - .L_26)
	.align		4
.L_26:
        /*00dc*/ 	.word	index@(.nv.constant0.triton_per_fused_abs_div_max_mean_mul_sub_0)
        /*00e0*/ 	.short	0x0210
        /*00e2*/ 	.short	0x001c


	//----- nvinfo : EIATTR_SW_WAR
	.align		4
.L_27:
        /*00e4*/ 	.byte	0x04, 0x36
        /*00e6*/ 	.short	(.L_29 - .L_28)
.L_28:
        /*00e8*/ 	.word	0x00000008
.L_29:


//--------------------- .nv.callgraph             --------------------------
	.section	.nv.callgraph,"",@"SHT_CUDA_CALLGRAPH"
	.align	4
	.sectionentsize	8
	.align		4
        /*0000*/ 	.word	0x00000000
	.align		4
        /*0004*/ 	.word	0xffffffff
	.align		4
        /*0008*/ 	.word	0x00000000
	.align		4
        /*000c*/ 	.word	0xfffffffe
	.align		4
        /*0010*/ 	.word	0x00000000
	.align		4
        /*0014*/ 	.word	0xfffffffd
	.align		4
        /*0018*/ 	.word	0x00000000
	.align		4
        /*001c*/ 	.word	0xfffffffc


//--------------------- .text.triton_per_fused_abs_div_max_mean_mul_sub_0 --------------------------
	.section	.text.triton_per_fused_abs_div_max_mean_mul_sub_0,"ax",@progbits
	.sectionflags	@"SHF_BARRIERS=1"
	.align	128
        .global         triton_per_fused_abs_div_max_mean_mul_sub_0
        .type           triton_per_fused_abs_div_max_mean_mul_sub_0,@function
        .size           triton_per_fused_abs_div_max_mean_mul_sub_0,(.L_x_1 - triton_per_fused_abs_div_max_mean_mul_sub_0)
        .other          triton_per_fused_abs_div_max_mean_mul_sub_0,@"STO_CUDA_ENTRY STV_DEFAULT"
triton_per_fused_abs_div_max_mean_mul_sub_0:
.text.triton_per_fused_abs_div_max_mean_mul_sub_0:
[----:B------:R-:W0:Y:S02]  /*0000*/  LDC R1, c[0x0][0x28] ;  /* 0x00000a00ff017b82 */ /* 0x000e240000000800 */
[----:B------:R-:W1:Y:S01]  /*0010*/  S2R R14, SR_TID.X ;  /* 0x00000000000e7919 */ /* 0x000e620000002100 */
[----:B------:R-:W2:Y:S01]  /*0020*/  LDC.64 R8, c[0x0][0x218] ;  /* 0x00008600ff087b82 */ /* 0x000ea20000000a00 */
[----:B------:R-:W-:-:S07]  /*0030*/  ULDC.64 UR6, c[0x0][0x208] ;  /* 0x0000820000067ab9 */ /* 0x000fce0000000a00 */
[----:B------:R-:W3:Y:S01]  /*0040*/  LDC.64 R12, c[0x0][0x220] ;  /* 0x00008800ff0c7b82 */ /* 0x000ee20000000a00 */
[----:B-1----:R-:W-:-:S05]  /*0050*/  IMAD.SHL.U32 R0, R14, 0x4, RZ ;  /* 0x000000040e007824 */ /* 0x002fca00078e00ff */
[----:B------:R-:W-:-:S05]  /*0060*/  LOP3.LUT R5, R0, 0xfc, RZ, 0xc0, !PT ;  /* 0x000000fc00057812 */ /* 0x000fca00078ec0ff */
[----:B--2---:R-:W-:-:S04]  /*0070*/  IMAD.WIDE.U32 R8, R5, 0x4, R8 ;  /* 0x0000000405087825 */ /* 0x004fc800078e0008 */
[----:B---3--:R-:W-:Y:S02]  /*0080*/  IMAD.WIDE.U32 R12, R5, 0x4, R12 ;  /* 0x00000004050c7825 */ /* 0x008fe400078e000c */
[----:B------:R-:W2:Y:S04]  /*0090*/  LDG.E.128 R8, desc[UR6][R8.64] ;  /* 0x0000000608087981 */ /* 0x000ea8000c1e1d00 */
[----:B------:R-:W2:Y:S01]  /*00a0*/  LDG.E.128 R4, desc[UR6][R12.64] ;  /* 0x000000060c047981 */ /* 0x000ea2000c1e1d00 */
[----:B------:R-:W1:Y:S01]  /*00b0*/  S2UR UR5, SR_CgaCtaId ;  /* 0x00000000000579c3 */ /* 0x000e620000008800 */
[----:B------:R-:W-:Y:S01]  /*00c0*/  UMOV UR4, 0x400 ;  /* 0x0000040000047882 */ /* 0x000fe20000000000 */
[----:B------:R-:W-:Y:S01]  /*00d0*/  ISETP.GE.AND P2, PT, R14, 0x2, PT ;  /* 0x000000020e00780c */ /* 0x000fe20003f46270 */
[----:B-1----:R-:W-:Y:S01]  /*00e0*/  UPRMT UR4, UR5, 0x654, UR4 ;  /* 0x0000065405047896 */ /* 0x002fe20008000004 */
[----:B--2---:R-:W-:Y:S01]  /*00f0*/  FADD R4, R8, -R4 ;  /* 0x8000000408047221 */ /* 0x004fe20000000000 */
[----:B------:R-:W-:Y:S01]  /*0100*/  FADD R5, R9, -R5 ;  /* 0x8000000509057221 */ /* 0x000fe20000000000 */
[----:B------:R-:W-:Y:S01]  /*0110*/  FADD R6, R10, -R6 ;  /* 0x800000060a067221 */ /* 0x000fe20000000000 */
[----:B------:R-:W-:Y:S01]  /*0120*/  FADD R7, R11, -R7 ;  /* 0x800000070b077221 */ /* 0x000fe20000000000 */
[----:B------:R-:W-:-:S02]  /*0130*/  LOP3.LUT R9, R14, 0x1, RZ, 0xc0, !PT ;  /* 0x000000010e097812 */ /* 0x000fc400078ec0ff */
[CC--:B------:R-:W-:Y:S01]  /*0140*/  FSETP.GT.AND P0, PT, |R4|.reuse, |R5|.reuse, PT ;  /* 0x400000050400720b */ /* 0x0c0fe20003f04200 */
[----:B------:R-:W-:Y:S01]  /*0150*/  FMUL R16, |R7|, 0.25 ;  /* 0x3e80000007107820 */ /* 0x000fe20000400200 */
[C---:B------:R-:W-:Y:S02]  /*0160*/  FSETP.NAN.AND P1, PT, R4.reuse, R4, PT ;  /* 0x000000040400720b */ /* 0x040fe40003f28000 */
[C---:B------:R-:W-:Y:S02]  /*0170*/  FSEL R15, |R4|.reuse, |R5|, P0 ;  /* 0x40000005040f7208 */ /* 0x040fe40000000200 */
[----:B------:R-:W-:Y:S02]  /*0180*/  LOP3.LUT R11, R5, 0x7fffffff, RZ, 0xc0, !PT ;  /* 0x7fffffff050b7812 */ /* 0x000fe400078ec0ff */
[----:B------:R-:W-:-:S04]  /*0190*/  FSEL R15, |R4|, R15, P1 ;  /* 0x0000000f040f7208 */ /* 0x000fc80000800200 */
[C---:B------:R-:W-:Y:S02]  /*01a0*/  FSETP.GT.AND P1, PT, R15.reuse, |R6|, PT ;  /* 0x400000060f00720b */ /* 0x040fe40003f24000 */
[----:B------:R-:W-:-:S11]  /*01b0*/  FSETP.NAN.AND P0, PT, R15, R15, PT ;  /* 0x0000000f0f00720b */ /* 0x000fd60003f08000 */
[----:B------:R-:W-:-:S04]  /*01c0*/  @!P1 FSEL R15, R15, |R6|, P0 ;  /* 0x400000060f0f9208 */ /* 0x000fc80000000000 */
[C---:B------:R-:W-:Y:S02]  /*01d0*/  FSETP.GT.AND P0, PT, R15.reuse, |R7|, PT ;  /* 0x400000070f00720b */ /* 0x040fe40003f04000 */
[----:B------:R-:W-:-:S11]  /*01e0*/  FSETP.NAN.AND P1, PT, R15, R15, PT ;  /* 0x0000000f0f00720b */ /* 0x000fd60003f28000 */
[----:B------:R-:W-:-:S04]  /*01f0*/  @!P0 FSEL R15, R15, |R7|, P1 ;  /* 0x400000070f0f8208 */ /* 0x000fc80000800000 */
[C---:B------:R-:W-:Y:S01]  /*0200*/  FSETP.NAN.AND P1, PT, R15.reuse, R15, PT ;  /* 0x0000000f0f00720b */ /* 0x040fe20003f28000 */
[----:B------:R-:W1:Y:S02]  /*0210*/  SHFL.BFLY PT, R8, R15, 0x10, 0x1f ;  /* 0x0e001f000f087f89 */ /* 0x000e6400000e0000 */
[----:B-1----:R-:W-:-:S13]  /*0220*/  FSETP.GT.AND P0, PT, R15, R8, PT ;  /* 0x000000080f00720b */ /* 0x002fda0003f04000 */
[----:B------:R-:W-:-:S04]  /*0230*/  @!P0 FSEL R15, R15, R8, P1 ;  /* 0x000000080f0f8208 */ /* 0x000fc80000800000 */
        /* <DEDUP_REMOVED lines=11> */
[----:B------:R-:W-:Y:S02]  /*02f0*/  @!P0 FSEL R15, R15, R8, P1 ;  /* 0x000000080f0f8208 */ /* 0x000fe40000800000 */
[----:B------:R-:W-:Y:S02]  /*0300*/  LOP3.LUT P1, RZ, R14, 0x1f, RZ, 0xc0, !PT ;  /* 0x0000001f0eff7812 */ /* 0x000fe4000782c0ff */
[----:B------:R-:W-:Y:S01]  /*0310*/  FSETP.NAN.AND P3, PT, R15, R15, PT ;  /* 0x0000000f0f00720b */ /* 0x000fe20003f68000 */
[----:B------:R-:W1:Y:S01]  /*0320*/  SHFL.BFLY PT, R10, R15, 0x1, 0x1f ;  /* 0x0c201f000f0a7f89 */ /* 0x000e6200000e0000 */
[----:B------:R-:W-:-:S04]  /*0330*/  SHF.R.U32.HI R8, RZ, 0x3, R14 ;  /* 0x00000003ff087819 */ /* 0x000fc8000001160e */
[----:B------:R-:W-:Y:S02]  /*0340*/  LOP3.LUT R8, R8, 0x4, RZ, 0xc0, !PT ;  /* 0x0000000408087812 */ /* 0x000fe400078ec0ff */
[----:B-1----:R-:W-:-:S13]  /*0350*/  FSETP.GT.AND P0, PT, R15, R10, PT ;  /* 0x0000000a0f00720b */ /* 0x002fda0003f04000 */
[----:B------:R-:W-:Y:S02]  /*0360*/  @!P0 SEL R15, R15, R10, P3 ;  /* 0x0000000a0f0f8207 */ /* 0x000fe40001800000 */
[----:B------:R-:W-:-:S03]  /*0370*/  ISETP.NE.U32.AND P0, PT, R9, 0x1, PT ;  /* 0x000000010900780c */ /* 0x000fc60003f05070 */
[----:B------:R-:W-:Y:S01]  /*0380*/  @!P1 STS [R8+UR4], R15 ;  /* 0x0000000f08009988 */ /* 0x000fe20008000804 */
[----:B------:R-:W-:Y:S01]  /*0390*/  BAR.SYNC.DEFER_BLOCKING 0x0 ;  /* 0x0000000000007b1d */ /* 0x000fe20000010000 */
[----:B------:R-:W-:-:S05]  /*03a0*/  ISETP.LT.AND P0, PT, R14, 0x2, P0 ;  /* 0x000000020e00780c */ /* 0x000fca0000701270 */
[----:B------:R-:W1:Y:S04]  /*03b0*/  @!P2 LDS R3, [R0+UR4] ;  /* 0x000000040003a984 */ /* 0x000e680008000800 */
[----:B-1----:R-:W1:Y:S01]  /*03c0*/  SHFL.BFLY PT, R10, R3, 0x1, 0x1f ;  /* 0x0c201f00030a7f89 */ /* 0x002e6200000e0000 */
[C---:B------:R-:W-:Y:S02]  /*03d0*/  FSETP.NAN.AND P4, PT, R3.reuse, R3, PT ;  /* 0x000000030300720b */ /* 0x040fe40003f88000 */
[----:B-1----:R-:W-:-:S04]  /*03e0*/  FSETP.GT.AND P3, PT, R3, R10, PT ;  /* 0x0000000a0300720b */ /* 0x002fc80003f64000 */
[----:B------:R-:W-:-:S04]  /*03f0*/  SEL R10, R3, R10, P3 ;  /* 0x0000000a030a7207 */ /* 0x000fc80001800000 */
[----:B------:R-:W-:Y:S01]  /*0400*/  SEL R9, R3, R10, P4 ;  /* 0x0000000a03097207 */ /* 0x000fe20002000000 */
[----:B------:R-:W-:-:S04]  /*0410*/  FMUL R3, |R4|, 0.25 ;  /* 0x3e80000004037820 */ /* 0x000fc80000400200 */
[----:B------:R1:W-:Y:S01]  /*0420*/  @P0 STS [R0+UR4], R9 ;  /* 0x0000000900000988 */ /* 0x0003e20008000804 */
[----:B------:R-:W-:Y:S01]  /*0430*/  BAR.SYNC.DEFER_BLOCKING 0x0 ;  /* 0x0000000000007b1d */ /* 0x000fe20000010000 */
[----:B-1----:R-:W-:-:S05]  /*0440*/  FMUL R9, |R6|, 0.25 ;  /* 0x3e80000006097820 */ /* 0x002fca0000400200 */
[----:B------:R-:W1:Y:S02]  /*0450*/  LDS R10, [UR4] ;  /* 0x00000004ff0a7984 */ /* 0x000e640008000800 */
[----:B-1----:R-:W-:Y:S01]  /*0460*/  FADD R10, RZ, R10 ;  /* 0x0000000aff0a7221 */ /* 0x002fe20000000000 */
[----:B------:R-:W-:Y:S04]  /*0470*/  BAR.SYNC.DEFER_BLOCKING 0x0 ;  /* 0x0000000000007b1d */ /* 0x000fe80000010000 */
[C---:B------:R-:W-:Y:S02]  /*0480*/  FSETP.GT.AND P3, PT, |R10|.reuse, 8.50705917302346158658e+37, PT ;  /* 0x7e8000000a00780b */ /* 0x040fe40003f64200 */
[----:B------:R-:W-:Y:S02]  /*0490*/  FSETP.GEU.AND P4, PT, |R10|, 1.175494350822287508e-38, PT ;  /* 0x008000000a00780b */ /* 0x000fe40003f8e200 */
[----:B------:R-:W-:-:S02]  /*04a0*/  FSEL R3, R3, |R4|, P3 ;  /* 0x4000000403037208 */ /* 0x000fc40001800000 */
[----:B------:R-:W-:-:S07]  /*04b0*/  FSEL R9, R9, |R6|, P3 ;  /* 0x4000000609097208 */ /* 0x000fce0001800000 */
[----:B------:R-:W-:Y:S01]  /*04c0*/  @P3 FMUL R10, R10, 0.25 ;  /* 0x3e8000000a0a3820 */ /* 0x000fe20000400000 */
[----:B------:R-:W-:Y:S01]  /*04d0*/  @P3 FMUL R11, R11, 0.25 ;  /* 0x3e8000000b0b3820 */ /* 0x000fe20000400000 */
[----:B------:R-:W-:Y:S01]  /*04e0*/  @!P4 FMUL R3, R3, 16777216 ;  /* 0x4b8000000303c820 */ /* 0x000fe20000400000 */
[----:B------:R-:W-:Y:S01]  /*04f0*/  @!P4 FMUL R9, R9, 16777216 ;  /* 0x4b8000000909c820 */ /* 0x000fe20000400000 */
[----:B------:R-:W-:Y:S01]  /*0500*/  @!P4 FMUL R10, R10, 16777216 ;  /* 0x4b8000000a0ac820 */ /* 0x000fe20000400000 */
[----:B------:R-:W-:-:S05]  /*0510*/  @!P4 FMUL R11, R11, 16777216 ;  /* 0x4b8000000b0bc820 */ /* 0x000fca0000400000 */
[----:B------:R-:W1:Y:S02]  /*0520*/  MUFU.RCP R10, R10 ;  /* 0x0000000a000a7308 */ /* 0x000e640000001000 */
[----:B-1----:R-:W-:Y:S01]  /*0530*/  FMUL R12, R10, R11 ;  /* 0x0000000b0a0c7220 */ /* 0x002fe20000400000 */
[----:B------:R-:W-:Y:S01]  /*0540*/  FSEL R11, R16, |R7|, P3 ;  /* 0x40000007100b7208 */ /* 0x000fe20001800000 */
[C---:B------:R-:W-:Y:S01]  /*0550*/  FMUL R3, R10.reuse, R3 ;  /* 0x000000030a037220 */ /* 0x040fe20000400000 */
[----:B------:R-:W-:Y:S01]  /*0560*/  FMUL R9, R10, R9 ;  /* 0x000000090a097220 */ /* 0x000fe20000400000 */
[----:B------:R-:W-:Y:S02]  /*0570*/  FMUL R5, |R5|, R12 ;  /* 0x0000000c05057220 */ /* 0x000fe40000400200 */
[----:B------:R-:W-:Y:S02]  /*0580*/  @!P4 FMUL R11, R11, 16777216 ;  /* 0x4b8000000b0bc820 */ /* 0x000fe40000400000 */
[----:B------:R-:W-:-:S02]  /*0590*/  FFMA R3, |R4|, R3, R5 ;  /* 0x0000000304037223 */ /* 0x000fc40000000205 */
[----:B------:R-:W-:Y:S02]  /*05a0*/  FMUL R10, R10, R11 ;  /* 0x0000000b0a0a7220 */ /* 0x000fe40000400000 */
[----:B------:R-:W-:-:S04]  /*05b0*/  FFMA R6, |R6|, R9, R3 ;  /* 0x0000000906067223 */ /* 0x000fc80000000203 */
[----:B------:R-:W-:-:S05]  /*05c0*/  FFMA R6, |R7|, R10, R6 ;  /* 0x0000000a07067223 */ /* 0x000fca0000000206 */
[----:B------:R-:W1:Y:S02]  /*05d0*/  SHFL.BFLY PT, R3, R6, 0x10, 0x1f ;  /* 0x0e001f0006037f89 */ /* 0x000e6400000e0000 */
[----:B-1----:R-:W-:-:S05]  /*05e0*/  FADD R3, R6, R3 ;  /* 0x0000000306037221 */ /* 0x002fca0000000000 */
        /* <DEDUP_REMOVED lines=8> */
[----:B------:R-:W-:Y:S01]  /*0670*/  @!P1 STS [R8+UR4], R7 ;  /* 0x0000000708009988 */ /* 0x000fe20008000804 */
[----:B------:R-:W-:Y:S06]  /*0680*/  BAR.SYNC.DEFER_BLOCKING 0x0 ;  /* 0x0000000000007b1d */ /* 0x000fec0000010000 */
[----:B------:R-:W1:Y:S04]  /*0690*/  @!P2 LDS R2, [R0+UR4] ;  /* 0x000000040002a984 */ /* 0x000e680008000800 */
[----:B-1----:R-:W1:Y:S02]  /*06a0*/  SHFL.BFLY PT, R3, R2, 0x1, 0x1f ;  /* 0x0c201f0002037f89 */ /* 0x002e6400000e0000 */
[----:B-1----:R-:W-:-:S05]  /*06b0*/  FADD R3, R2, R3 ;  /* 0x0000000302037221 */ /* 0x002fca0000000000 */
[----:B------:R1:W-:Y:S01]  /*06c0*/  @P0 STS [R0+UR4], R3 ;  /* 0x0000000300000988 */ /* 0x0003e20008000804 */
[----:B------:R-:W-:Y:S01]  /*06d0*/  BAR.SYNC.DEFER_BLOCKING 0x0 ;  /* 0x0000000000007b1d */ /* 0x000fe20000010000 */
[----:B------:R-:W-:-:S05]  /*06e0*/  LOP3.LUT P0, RZ, R14, 0x3f, RZ, 0xc0, !PT ;  /* 0x0000003f0eff7812 */ /* 0x000fca000780c0ff */
[----:B------:R-:W2:Y:S02]  /*06f0*/  LDS R4, [UR4] ;  /* 0x00000004ff047984 */ /* 0x000ea40008000800 */
[----:B------:R-:W-:Y:S06]  /*0700*/  BAR.SYNC.DEFER_BLOCKING 0x0 ;  /* 0x0000000000007b1d */ /* 0x000fec0000010000 */
[----:B-1----:R-:W-:Y:S05]  /*0710*/  @P0 EXIT ;  /* 0x000000000000094d */ /* 0x002fea0003800000 */
[----:B------:R-:W0:Y:S01]  /*0720*/  LDC.64 R2, c[0x0][0x210] ;  /* 0x00008400ff027b82 */ /* 0x000e220000000a00 */
[----:B--2---:R-:W-:-:S04]  /*0730*/  FADD R4, RZ, R4 ;  /* 0x00000004ff047221 */ /* 0x004fc80000000000 */
[----:B------:R-:W-:-:S05]  /*0740*/  FMUL R5, R4, 0.00390625 ;  /* 0x3b80000004057820 */ /* 0x000fca0000400000 */
[----:B0-----:R-:W-:Y:S01]  /*0750*/  STG.E desc[UR6][R2.64], R5 ;  /* 0x0000000502007986 */ /* 0x001fe2000c101906 */
[----:B------:R-:W-:Y:S05]  /*0760*/  EXIT ;  /* 0x000000000000794d */ /* 0x000fea0003800000 */
.L_x_0:
[----:B------:R-:W-:-:S00]  /*0770*/  BRA `(.L_x_0) ;  /* 0xfffffffc00fc7947 */ /* 0x000fc0000383ffff */
[----:B------:R-:W-:-:S00]  /*0780*/  NOP ;  /* 0x0000000000007918 */ /* 0x000fc00000000000 */
[----:B------:R-:W-:-:S00]  /*0790*/  NOP ;  /* 0x0000000000007918 */ /* 0x000fc00000000000 */
[----:B------:R-:W-:-:S00]  /*07a0*/  NOP ;  /* 0x0000000000007918 */ /* 0x000fc00000000000 */
[----:B------:R-:W-:-:S00]  /*07b0*/  NOP ;  /* 0x0000000000007918 */ /* 0x000fc00000000000 */
[----:B------:R-:W-:-:S00]  /*07c0*/  NOP ;  /* 0x0000000000007918 */ /* 0x000fc00000000000 */
[----:B------:R-:W-:-:S00]  /*07d0*/  NOP ;  /* 0x0000000000007918 */ /* 0x000fc00000000000 */
[----:B------:R-:W-:-:S00]  /*07e0*/  NOP ;  /* 0x0000000000007918 */ /* 0x000fc00000000000 */
[----:B------:R-:W-:-:S00]  /*07f0*/  NOP ;  /* 0x0000000000007918 */ /* 0x000fc00000000000 */
.L_x_1:


//--------------------- .nv.shared.triton_per_fused_abs_div_max_mean_mul_sub_0 --------------------------
	.section	.nv.shared.triton_per_fused_abs_div_max_mean_mul_sub_0,"aw",@nobits
	.sectionflags	@""
	.align	16
	.zero		1024


//--------------------- .nv.constant0.triton_per_fused_abs_div_max_mean_mul_sub_0 --------------------------
	.section	.nv.constant0.triton_per_fused_abs_div_max_mean_mul_sub_0,"a",@progbits
	.sectionflags	@""
	.align	4
.nv.constant0.triton_per_fused_abs_div_max_mean_mul_sub_0:
	.zero		556
